	.headerflags	@"EF_CUDA_TEXMODE_UNIFIED EF_CUDA_64BIT_ADDRESS EF_CUDA_ACCELERATORS EF_CUDA_SM90 EF_CUDA_VIRTUAL_SM(EF_CUDA_SM90)"
	.elftype	@"ET_EXEC"


//--------------------- .nv.info                  --------------------------
	.section	.nv.info,"",@"SHT_CUDA_INFO"
	.align	4


	//----- nvinfo : EIATTR_REGCOUNT
	.align		4
        /*0000*/ 	.byte	0x04, 0x2f
        /*0002*/ 	.short	(.L_1 - .L_0)
	.align		4
.L_0:
        /*0004*/ 	.word	index@(triton_poi_fused_mean_56)
        /*0008*/ 	.word	0x00000012


	//----- nvinfo : EIATTR_MIN_STACK_SIZE
	.align		4
.L_1:
        /*000c*/ 	.byte	0x04, 0x12
        /*000e*/ 	.short	(.L_3 - .L_2)
	.align		4
.L_2:
        /*0010*/ 	.word	index@(triton_poi_fused_mean_56)
        /*0014*/ 	.word	0x00000000


	//----- nvinfo : EIATTR_FRAME_SIZE
	.align		4
.L_3:
        /*0018*/ 	.byte	0x04, 0x11
        /*001a*/ 	.short	(.L_5 - .L_4)
	.align		4
.L_4:
        /*001c*/ 	.word	index@(triton_poi_fused_mean_56)
        /*0020*/ 	.word	0x00000000


	//----- nvinfo : EIATTR_MIN_STACK_SIZE
	.align		4
.L_5:
        /*0024*/ 	.byte	0x04, 0x12
        /*0026*/ 	.short	(.L_7 - .L_6)
	.align		4
.L_6:
        /*0028*/ 	.word	index@(triton_poi_fused_mean_56)
        /*002c*/ 	.word	0x00000000
.L_7:


//--------------------- .nv.info.triton_poi_fused_mean_56 --------------------------
	.section	.nv.info.triton_poi_fused_mean_56,"",@"SHT_CUDA_INFO"
	.sectionflags	@""
	.align	4


	//----- nvinfo : EIATTR_CUDA_API_VERSION
	.align		4
        /*0000*/ 	.byte	0x04, 0x37
        /*0002*/ 	.short	(.L_9 - .L_8)
.L_8:
        /*0004*/ 	.word	0x0000007c


	//----- nvinfo : EIATTR_KPARAM_INFO
	.align		4
.L_9:
        /*0008*/ 	.byte	0x04, 0x17
        /*000a*/ 	.short	(.L_11 - .L_10)
.L_10:
        /*000c*/ 	.word	0x00000000
        /*0010*/ 	.short	0x0002
        /*0012*/ 	.short	0x0010
        /*0014*/ 	.byte	0x00, 0xf0, 0x11, 0x00


	//----- nvinfo : EIATTR_KPARAM_INFO
	.align		4
.L_11:
        /*0018*/ 	.byte	0x04, 0x17
        /*001a*/ 	.short	(.L_13 - .L_12)
.L_12:
        /*001c*/ 	.word	0x00000000
        /*0020*/ 	.short	0x0001
        /*0022*/ 	.short	0x0008
        /*0024*/ 	.byte	0x00, 0xf4, 0x21, 0x00


	//----- nvinfo : EIATTR_KPARAM_INFO
	.align		4
.L_13:
        /*0028*/ 	.byte	0x04, 0x17
        /*002a*/ 	.short	(.L_15 - .L_14)
.L_14:
        /*002c*/ 	.word	0x00000000
        /*0030*/ 	.short	0x0000
        /*0032*/ 	.short	0x0000
        /*0034*/ 	.byte	0x00, 0xf4, 0x21, 0x00


	//----- nvinfo : EIATTR_SPARSE_MMA_MASK
	.align		4
.L_15:
        /*0038*/ 	.byte	0x03, 0x50
        /*003a*/ 	.short	0x0000


	//----- nvinfo : EIATTR_MAXREG_COUNT
	.align		4
        /*003c*/ 	.byte	0x03, 0x1b
        /*003e*/ 	.short	0x00ff


	//----- nvinfo : EIATTR_EXIT_INSTR_OFFSETS
	.align		4
        /*0040*/ 	.byte	0x04, 0x1c
        /*0042*/ 	.short	(.L_17 - .L_16)


	//   ....[0]....
.L_16:
        /*0044*/ 	.word	0x000001f0


	//----- nvinfo : EIATTR_REQNTID
	.align		4
.L_17:
        /*0048*/ 	.byte	0x04, 0x10
        /*004a*/ 	.short	(.L_19 - .L_18)
.L_18:
        /*004c*/ 	.word	0x00000080
        /*0050*/ 	.word	0x00000001
        /*0054*/ 	.word	0x00000001


	//----- nvinfo : EIATTR_CBANK_PARAM_SIZE
	.align		4
.L_19:
        /*0058*/ 	.byte	0x03, 0x19
        /*005a*/ 	.short	0x0014


	//----- nvinfo : EIATTR_PARAM_CBANK
	.align		4
        /*005c*/ 	.byte	0x04, 0x0a
        /*005e*/ 	.short	(.L_21 - .L_20)
	.align		4
.L_20:
        /*0060*/ 	.word	index@(.nv.constant0.triton_poi_fused_mean_56)
        /*0064*/ 	.short	0x0210
        /*0066*/ 	.short	0x0014


	//----- nvinfo : EIATTR_SW_WAR
	.align		4
.L_21:
        /*0068*/ 	.byte	0x04, 0x36
        /*006a*/ 	.short	(.L_23 - .L_22)
.L_22:
        /*006c*/ 	.word	0x00000008
.L_23:


//--------------------- .nv.callgraph             --------------------------
	.section	.nv.callgraph,"",@"SHT_CUDA_CALLGRAPH"
	.align	4
	.sectionentsize	8
	.align		4
        /*0000*/ 	.word	0x00000000
	.align		4
        /*0004*/ 	.word	0xffffffff
	.align		4
        /*0008*/ 	.word	0x00000000
	.align		4
        /*000c*/ 	.word	0xfffffffe
	.align		4
        /*0010*/ 	.word	0x00000000
	.align		4
        /*0014*/ 	.word	0xfffffffd
	.align		4
        /*0018*/ 	.word	0x00000000
	.align		4
        /*001c*/ 	.word	0xfffffffc


//--------------------- .text.triton_poi_fused_mean_56 --------------------------
	.section	.text.triton_poi_fused_mean_56,"ax",@progbits
	.align	128
        .global         triton_poi_fused_mean_56
        .type           triton_poi_fused_mean_56,@function
        .size           triton_poi_fused_mean_56,(.L_x_1 - triton_poi_fused_mean_56)
        .other          triton_poi_fused_mean_56,@"STO_CUDA_ENTRY STV_DEFAULT"
triton_poi_fused_mean_56:
.text.triton_poi_fused_mean_56:
[----:B------:R-:W-:Y:S01]  /*0000*/  LDC R1, c[0x0][0x28] ;  /* 0x00000a00ff017b82 */ /* 0x000fe20000000800 */
[----:B------:R-:W1:Y:S07]  /*0010*/  S2R R0, SR_TID.X ;  /* 0x0000000000007919 */ /* 0x000e6e0000002100 */
[----:B------:R-:W2:Y:S01]  /*0020*/  LDC.64 R2, c[0x0][0x210] ;  /* 0x00008400ff027b82 */ /* 0x000ea20000000a00 */
[----:B------:R-:W-:Y:S01]  /*0030*/  ULDC.64 UR4, c[0x0][0x208] ;  /* 0x0000820000047ab9 */ /* 0x000fe20000000a00 */
[----:B------:R-:W3:Y:S01]  /*0040*/  S2R R13, SR_CTAID.X ;  /* 0x00000000000d7919 */ /* 0x000ee20000002500 */
[----:B-1----:R-:W-:-:S04]  /*0050*/  LOP3.LUT R0, R0, 0x7f, RZ, 0xc0, !PT ;  /* 0x0000007f00007812 */ /* 0x002fc800078ec0ff */
[----:B---3--:R-:W-:-:S04]  /*0060*/  LEA R13, R13, R0, 0x7 ;  /* 0x000000000d0d7211 */ /* 0x008fc800078e38ff */
[----:B------:R-:W-:-:S04]  /*0070*/  SHF.R.S32.HI R0, RZ, 0x1f, R13 ;  /* 0x0000001fff007819 */ /* 0x000fc8000001140d */
[----:B------:R-:W-:-:S04]  /*0080*/  LEA.HI R0, R0, R13, RZ, 0xd ;  /* 0x0000000d00007211 */ /* 0x000fc800078f68ff */
[C---:B------:R-:W-:Y:S02]  /*0090*/  SHF.L.U32 R4, R0.reuse, 0x2, RZ ;  /* 0x0000000200047819 */ /* 0x040fe400000006ff */
[----:B------:R-:W-:Y:S02]  /*00a0*/  LOP3.LUT R0, R0, 0xffffe000, RZ, 0xc0, !PT ;  /* 0xffffe00000007812 */ /* 0x000fe400078ec0ff */
[----:B------:R-:W-:-:S04]  /*00b0*/  LOP3.LUT R4, R4, 0xffff8000, RZ, 0xc0, !PT ;  /* 0xffff800004047812 */ /* 0x000fc800078ec0ff */
[----:B------:R-:W-:-:S04]  /*00c0*/  IADD3 R9, R4, R13, -R0 ;  /* 0x0000000d04097210 */ /* 0x000fc80007ffe800 */
[----:B------:R-:W-:Y:S01]  /*00d0*/  IADD3 R7, R9, 0x2000, RZ ;  /* 0x0000200009077810 */ /* 0x000fe20007ffe0ff */
[----:B--2---:R-:W-:Y:S01]  /*00e0*/  IMAD.WIDE R4, R9, 0x4, R2 ;  /* 0x0000000409047825 */ /* 0x004fe200078e0202 */
[----:B------:R-:W-:-:S03]  /*00f0*/  IADD3 R11, R9, 0x4000, RZ ;  /* 0x00004000090b7810 */ /* 0x000fc60007ffe0ff */
[--C-:B------:R-:W-:Y:S01]  /*0100*/  IMAD.WIDE R6, R7, 0x4, R2.reuse ;  /* 0x0000000407067825 */ /* 0x100fe200078e0202 */
[----:B------:R-:W-:Y:S01]  /*0110*/  IADD3 R15, R9, 0x6000, RZ ;  /* 0x00006000090f7810 */ /* 0x000fe20007ffe0ff */
[----:B------:R-:W2:Y:S02]  /*0120*/  LDG.E R4, desc[UR4][R4.64] ;  /* 0x0000000404047981 */ /* 0x000ea4000c1e1900 */
[--C-:B------:R-:W-:Y:S02]  /*0130*/  IMAD.WIDE R8, R11, 0x4, R2.reuse ;  /* 0x000000040b087825 */ /* 0x100fe400078e0202 */
[----:B------:R-:W2:Y:S01]  /*0140*/  LDG.E R7, desc[UR4][R6.64] ;  /* 0x0000000406077981 */ /* 0x000ea2000c1e1900 */
[----:B------:R-:W1:Y:S01]  /*0150*/  LDC.64 R10, c[0x0][0x218] ;  /* 0x00008600ff0a7b82 */ /* 0x000e620000000a00 */
[----:B------:R-:W-:Y:S02]  /*0160*/  IMAD.WIDE R2, R15, 0x4, R2 ;  /* 0x000000040f027825 */ /* 0x000fe400078e0202 */
[----:B------:R-:W3:Y:S04]  /*0170*/  LDG.E R8, desc[UR4][R8.64] ;  /* 0x0000000408087981 */ /* 0x000ee8000c1e1900 */
[----:B------:R-:W4:Y:S01]  /*0180*/  LDG.E R2, desc[UR4][R2.64] ;  /* 0x0000000402027981 */ /* 0x000f22000c1e1900 */
[----:B--2---:R-:W-:Y:S01]  /*0190*/  FADD R15, R4, R7 ;  /* 0x00000007040f7221 */ /* 0x004fe20000000000 */
[----:B-1----:R-:W-:-:S04]  /*01a0*/  IMAD.WIDE R4, R13, 0x4, R10 ;  /* 0x000000040d047825 */ /* 0x002fc800078e020a */
[----:B---3--:R-:W-:-:S04]  /*01b0*/  FADD R15, R8, R15 ;  /* 0x0000000f080f7221 */ /* 0x008fc80000000000 */
[----:B----4-:R-:W-:-:S04]  /*01c0*/  FADD R15, R2, R15 ;  /* 0x0000000f020f7221 */ /* 0x010fc80000000000 */
[----:B------:R-:W-:-:S05]  /*01d0*/  FMUL R15, R15, 0.25 ;  /* 0x3e8000000f0f7820 */ /* 0x000fca0000400000 */
[----:B------:R-:W-:Y:S01]  /*01e0*/  STG.E desc[UR4][R4.64], R15 ;  /* 0x0000000f04007986 */ /* 0x000fe2000c101904 */
[----:B------:R-:W-:Y:S05]  /*01f0*/  EXIT ;  /* 0x000000000000794d */ /* 0x000fea0003800000 */
.L_x_0:
[----:B------:R-:W-:-:S00]  /*0200*/  BRA `(.L_x_0) ;  /* 0xfffffffc00fc7947 */ /* 0x000fc0000383ffff */
[----:B------:R-:W-:-:S00]  /*0210*/  NOP ;  /* 0x0000000000007918 */ /* 0x000fc00000000000 */
        /* <DEDUP_REMOVED lines=14> */
.L_x_1:


//--------------------- .nv.constant0.triton_poi_fused_mean_56 --------------------------
	.section	.nv.constant0.triton_poi_fused_mean_56,"a",@progbits
	.sectionflags	@""
	.align	4
.nv.constant0.triton_poi_fused_mean_56:
	.zero		548
